//
// Generated by NVIDIA NVVM Compiler
//
// Compiler Build ID: CL-36424714
// Cuda compilation tools, release 13.0, V13.0.88
// Based on NVVM 20.0.0
//

.version 9.0
.target sm_100
.address_size 64

	// .globl	_Z8KNN_CUDAPfS_iiS_

.visible .entry _Z8KNN_CUDAPfS_iiS_(
	.param .u64 .ptr .align 1 _Z8KNN_CUDAPfS_iiS__param_0,
	.param .u64 .ptr .align 1 _Z8KNN_CUDAPfS_iiS__param_1,
	.param .u32 _Z8KNN_CUDAPfS_iiS__param_2,
	.param .u32 _Z8KNN_CUDAPfS_iiS__param_3,
	.param .u64 .ptr .align 1 _Z8KNN_CUDAPfS_iiS__param_4
)
{
	.reg .pred 	%p<2>;
	.reg .b32 	%r<11>;
	.reg .b32 	%f<6>;
	.reg .b64 	%rd<13>;

	ld.param.u64 	%rd1, [_Z8KNN_CUDAPfS_iiS__param_0];
	ld.param.u64 	%rd2, [_Z8KNN_CUDAPfS_iiS__param_1];
	ld.param.u32 	%r3, [_Z8KNN_CUDAPfS_iiS__param_2];
	ld.param.u32 	%r2, [_Z8KNN_CUDAPfS_iiS__param_3];
	ld.param.u64 	%rd3, [_Z8KNN_CUDAPfS_iiS__param_4];
	mov.u32 	%r4, %ctaid.x;
	mov.u32 	%r5, %ntid.x;
	mov.u32 	%r6, %tid.x;
	mad.lo.s32 	%r1, %r4, %r5, %r6;
	mul.lo.s32 	%r7, %r2, %r3;
	setp.ge.s32 	%p1, %r1, %r7;
	@%p1 bra 	$L__BB0_2;
	cvta.to.global.u64 	%rd4, %rd1;
	cvta.to.global.u64 	%rd5, %rd2;
	cvta.to.global.u64 	%rd6, %rd3;
	div.s32 	%r8, %r1, %r2;
	mul.lo.s32 	%r9, %r8, %r2;
	sub.s32 	%r10, %r1, %r9;
	mul.wide.s32 	%rd7, %r1, 4;
	add.s64 	%rd8, %rd4, %rd7;
	ld.global.f32 	%f1, [%rd8];
	mul.wide.s32 	%rd9, %r10, 4;
	add.s64 	%rd10, %rd5, %rd9;
	ld.global.f32 	%f2, [%rd10];
	sub.f32 	%f3, %f1, %f2;
	mul.wide.s32 	%rd11, %r8, 4;
	add.s64 	%rd12, %rd6, %rd11;
	mul.f32 	%f4, %f3, %f3;
	atom.global.add.f32 	%f5, [%rd12], %f4;
$L__BB0_2:
	ret;

}


// ===== COMPILED SASS (sm_100) =====

	.target	sm_100

	.elftype	@"ET_EXEC"


//--------------------- .note.nv.tkinfo           --------------------------
	.section	.note.nv.tkinfo,"",@"SHT_NOTE"
	.sectionflags	@"SHF_NOTE_NV_TKINFO"
	.tkinfo
        /*0018*/ 	.word	0x00000002
        /*0030*/ 	.string	""
        /*0030*/ 	.string	"ptxas"
        /*0030*/ 	.string	"Cuda compilation tools, release 13.0, V13.0.88"
        /*0030*/ 	.string	"Build cuda_13.0.r13.0/compiler.36424714_0"
        /*0030*/ 	.string	"-arch sm_100 -m 64 "



//--------------------- .note.nv.cuinfo           --------------------------
	.section	.note.nv.cuinfo,"",@"SHT_NOTE"
	.sectionflags	@"SHF_NOTE_NV_CUINFO"
        /*0018*/ 	.short	0x0002
        /*001a*/ 	.short	0x0064
        /*001c*/ 	.short	0x0082
	.zero		2


//--------------------- .nv.info                  --------------------------
	.section	.nv.info,"",@"SHT_CUDA_INFO"
	.align	4


	//----- nvinfo : EIATTR_REGCOUNT
	.align		4
        /*0000*/ 	.byte	0x04, 0x2f
        /*0002*/ 	.short	(.L_1 - .L_0)
	.align		4
.L_0:
        /*0004*/ 	.word	index@(_Z8KNN_CUDAPfS_iiS_)
        /*0008*/ 	.word	0x0000000c


	//----- nvinfo : EIATTR_FRAME_SIZE
	.align		4
.L_1:
        /*000c*/ 	.byte	0x04, 0x11
        /*000e*/ 	.short	(.L_3 - .L_2)
	.align		4
.L_2:
        /*0010*/ 	.word	index@(_Z8KNN_CUDAPfS_iiS_)
        /*0014*/ 	.word	0x00000000


	//----- nvinfo : EIATTR_MIN_STACK_SIZE
	.align		4
.L_3:
        /*0018*/ 	.byte	0x04, 0x12
        /*001a*/ 	.short	(.L_5 - .L_4)
	.align		4
.L_4:
        /*001c*/ 	.word	index@(_Z8KNN_CUDAPfS_iiS_)
        /*0020*/ 	.word	0x00000000
.L_5:


//--------------------- .nv.compat                --------------------------
	.section	.nv.compat,"",@"SHT_CUDA_COMPAT_INFO"
	.align	4
        /*0000*/ 	.byte	0x02, 0x09, 0x00, 0x00, 0x02, 0x02, 0x01, 0x00, 0x02, 0x05, 0x05, 0x00, 0x03, 0x07, 0x01, 0x01
        /*0010*/ 	.byte	0x02, 0x03, 0x00, 0x00, 0x02, 0x06, 0x01, 0x00, 0x04, 0x0b, 0x08, 0x00, 0x09, 0x00, 0x00, 0x00
        /*0020*/ 	.byte	0x00, 0x00, 0x00, 0x00


//--------------------- .nv.info._Z8KNN_CUDAPfS_iiS_ --------------------------
	.section	.nv.info._Z8KNN_CUDAPfS_iiS_,"",@"SHT_CUDA_INFO"
	.sectionflags	@""
	.align	4


	//----- nvinfo : EIATTR_CUDA_API_VERSION
	.align		4
        /*0000*/ 	.byte	0x04, 0x37
        /*0002*/ 	.short	(.L_7 - .L_6)
.L_6:
        /*0004*/ 	.word	0x00000082


	//----- nvinfo : EIATTR_KPARAM_INFO
	.align		4
.L_7:
        /*0008*/ 	.byte	0x04, 0x17
        /*000a*/ 	.short	(.L_9 - .L_8)
.L_8:
        /*000c*/ 	.word	0x00000000
        /*0010*/ 	.short	0x0004
        /*0012*/ 	.short	0x0018
        /*0014*/ 	.byte	0x00, 0xf5, 0x21, 0x00


	//----- nvinfo : EIATTR_KPARAM_INFO
	.align		4
.L_9:
        /*0018*/ 	.byte	0x04, 0x17
        /*001a*/ 	.short	(.L_11 - .L_10)
.L_10:
        /*001c*/ 	.word	0x00000000
        /*0020*/ 	.short	0x0003
        /*0022*/ 	.short	0x0014
        /*0024*/ 	.byte	0x00, 0xf0, 0x11, 0x00


	//----- nvinfo : EIATTR_KPARAM_INFO
	.align		4
.L_11:
        /*0028*/ 	.byte	0x04, 0x17
        /*002a*/ 	.short	(.L_13 - .L_12)
.L_12:
        /*002c*/ 	.word	0x00000000
        /*0030*/ 	.short	0x0002
        /*0032*/ 	.short	0x0010
        /*0034*/ 	.byte	0x00, 0xf0, 0x11, 0x00


	//----- nvinfo : EIATTR_KPARAM_INFO
	.align		4
.L_13:
        /*0038*/ 	.byte	0x04, 0x17
        /*003a*/ 	.short	(.L_15 - .L_14)
.L_14:
        /*003c*/ 	.word	0x00000000
        /*0040*/ 	.short	0x0001
        /*0042*/ 	.short	0x0008
        /*0044*/ 	.byte	0x00, 0xf5, 0x21, 0x00


	//----- nvinfo : EIATTR_KPARAM_INFO
	.align		4
.L_15:
        /*0048*/ 	.byte	0x04, 0x17
        /*004a*/ 	.short	(.L_17 - .L_16)
.L_16:
        /*004c*/ 	.word	0x00000000
        /*0050*/ 	.short	0x0000
        /*0052*/ 	.short	0x0000
        /*0054*/ 	.byte	0x00, 0xf5, 0x21, 0x00


	//----- nvinfo : EIATTR_SPARSE_MMA_MASK
	.align		4
.L_17:
        /*0058*/ 	.byte	0x03, 0x50
        /*005a*/ 	.short	0x0000


	//----- nvinfo : EIATTR_MAXREG_COUNT
	.align		4
        /*005c*/ 	.byte	0x03, 0x1b
        /*005e*/ 	.short	0x00ff


	//----- nvinfo : EIATTR_MERCURY_ISA_VERSION
	.align		4
        /*0060*/ 	.byte	0x03, 0x5f
        /*0062*/ 	.short	0x0101


	//----- nvinfo : EIATTR_VRC_CTA_INIT_COUNT
	.align		4
        /*0064*/ 	.byte	0x02, 0x4a
	.zero		1
	.zero		1


	//----- nvinfo : EIATTR_EXIT_INSTR_OFFSETS
	.align		4
        /*0068*/ 	.byte	0x04, 0x1c
        /*006a*/ 	.short	(.L_19 - .L_18)


	//   ....[0]....
.L_18:
        /*006c*/ 	.word	0x00000080


	//   ....[1]....
        /*0070*/ 	.word	0x000002e0


	//----- nvinfo : EIATTR_CBANK_PARAM_SIZE
	.align		4
.L_19:
        /*0074*/ 	.byte	0x03, 0x19
        /*0076*/ 	.short	0x0020


	//----- nvinfo : EIATTR_PARAM_CBANK
	.align		4
        /*0078*/ 	.byte	0x04, 0x0a
        /*007a*/ 	.short	(.L_21 - .L_20)
	.align		4
.L_20:
        /*007c*/ 	.word	index@(.nv.constant0._Z8KNN_CUDAPfS_iiS_)
        /*0080*/ 	.short	0x0380
        /*0082*/ 	.short	0x0020


	//----- nvinfo : EIATTR_SW_WAR
	.align		4
.L_21:
        /*0084*/ 	.byte	0x04, 0x36
        /*0086*/ 	.short	(.L_23 - .L_22)
.L_22:
        /*0088*/ 	.word	0x00000008
.L_23:


//--------------------- .nv.callgraph             --------------------------
	.section	.nv.callgraph,"",@"SHT_CUDA_CALLGRAPH"
	.align	4
	.sectionentsize	8
	.align		4
        /*0000*/ 	.word	0x00000000
	.align		4
        /*0004*/ 	.word	0xffffffff
	.align		4
        /*0008*/ 	.word	0x00000000
	.align		4
        /*000c*/ 	.word	0xfffffffe
	.align		4
        /*0010*/ 	.word	0x00000000
	.align		4
        /*0014*/ 	.word	0xfffffffd
	.align		4
        /*0018*/ 	.word	0x00000000
	.align		4
        /*001c*/ 	.word	0xfffffffc


//--------------------- .text._Z8KNN_CUDAPfS_iiS_ --------------------------
	.section	.text._Z8KNN_CUDAPfS_iiS_,"ax",@progbits
	.align	128
        .global         _Z8KNN_CUDAPfS_iiS_
        .type           _Z8KNN_CUDAPfS_iiS_,@function
        .size           _Z8KNN_CUDAPfS_iiS_,(.L_x_1 - _Z8KNN_CUDAPfS_iiS_)
        .other          _Z8KNN_CUDAPfS_iiS_,@"STO_CUDA_ENTRY STV_DEFAULT"
_Z8KNN_CUDAPfS_iiS_:
.text._Z8KNN_CUDAPfS_iiS_:
[----:B------:R-:W-:Y:S01]  /*0000*/  LDC R1, c[0x0][0x37c] ;  /* 0x0000df00ff017b82 */ /* 0x000fe20000000800 */
[----:B------:R-:W0:Y:S07]  /*0010*/  S2R R5, SR_TID.X ;  /* 0x0000000000057919 */ /* 0x000e2e0000002100 */
[----:B------:R-:W0:Y:S08]  /*0020*/  S2UR UR4, SR_CTAID.X ;  /* 0x00000000000479c3 */ /* 0x000e300000002500 */
[----:B------:R-:W0:Y:S08]  /*0030*/  LDC R0, c[0x0][0x360] ;  /* 0x0000d800ff007b82 */ /* 0x000e300000000800 */
[----:B------:R-:W1:Y:S01]  /*0040*/  LDC.64 R2, c[0x0][0x390] ;  /* 0x0000e400ff027b82 */ /* 0x000e620000000a00 */
[----:B0-----:R-:W-:-:S02]  /*0050*/  IMAD R0, R0, UR4, R5 ;  /* 0x0000000400007c24 */ /* 0x001fc4000f8e0205 */
[----:B-1----:R-:W-:-:S05]  /*0060*/  IMAD R5, R3, R2, RZ ;  /* 0x0000000203057224 */ /* 0x002fca00078e02ff */
[----:B------:R-:W-:-:S13]  /*0070*/  ISETP.GE.AND P0, PT, R0, R5, PT ;  /* 0x000000050000720c */ /* 0x000fda0003f06270 */
[----:B------:R-:W-:Y:S05]  /*0080*/  @P0 EXIT ;  /* 0x000000000000094d */ /* 0x000fea0003800000 */
[----:B------:R-:W-:Y:S01]  /*0090*/  IABS R7, R3 ;  /* 0x0000000300077213 */ /* 0x000fe20000000000 */
[----:B------:R-:W0:Y:S03]  /*00a0*/  LDCU.64 UR4, c[0x0][0x358] ;  /* 0x00006b00ff0477ac */ /* 0x000e260008000a00 */
[----:B------:R-:W1:Y:S08]  /*00b0*/  I2F.RP R2, R7 ;  /* 0x0000000700027306 */ /* 0x000e700000209400 */
[----:B-1----:R-:W1:Y:S02]  /*00c0*/  MUFU.RCP R2, R2 ;  /* 0x0000000200027308 */ /* 0x002e640000001000 */
[----:B-1----:R-:W-:-:S06]  /*00d0*/  IADD3 R4, PT, PT, R2, 0xffffffe, RZ ;  /* 0x0ffffffe02047810 */ /* 0x002fcc0007ffe0ff */
[----:B------:R1:W2:Y:S02]  /*00e0*/  F2I.FTZ.U32.TRUNC.NTZ R5, R4 ;  /* 0x0000000400057305 */ /* 0x0002a4000021f000 */
[----:B-1----:R-:W-:Y:S01]  /*00f0*/  IMAD.MOV.U32 R4, RZ, RZ, RZ ;  /* 0x000000ffff047224 */ /* 0x002fe200078e00ff */
[----:B--2---:R-:W-:-:S05]  /*0100*/  IADD3 R6, PT, PT, RZ, -R5, RZ ;  /* 0x80000005ff067210 */ /* 0x004fca0007ffe0ff */
[----:B------:R-:W-:Y:S01]  /*0110*/  IMAD R9, R6, R7, RZ ;  /* 0x0000000706097224 */ /* 0x000fe200078e02ff */
[----:B------:R-:W-:-:S03]  /*0120*/  IABS R6, R0 ;  /* 0x0000000000067213 */ /* 0x000fc60000000000 */
[----:B------:R-:W-:-:S06]  /*0130*/  IMAD.HI.U32 R5, R5, R9, R4 ;  /* 0x0000000905057227 */ /* 0x000fcc00078e0004 */
[----:B------:R-:W-:Y:S02]  /*0140*/  IMAD.HI.U32 R8, R5, R6, RZ ;  /* 0x0000000605087227 */ /* 0x000fe400078e00ff */
[----:B------:R-:W1:Y:S03]  /*0150*/  LDC.64 R4, c[0x0][0x380] ;  /* 0x0000e000ff047b82 */ /* 0x000e660000000a00 */
[----:B------:R-:W-:-:S05]  /*0160*/  IADD3 R2, PT, PT, -R8, RZ, RZ ;  /* 0x000000ff08027210 */ /* 0x000fca0007ffe1ff */
[----:B------:R-:W-:-:S05]  /*0170*/  IMAD R2, R7, R2, R6 ;  /* 0x0000000207027224 */ /* 0x000fca00078e0206 */
[----:B------:R-:W-:-:S13]  /*0180*/  ISETP.GT.U32.AND P2, PT, R7, R2, PT ;  /* 0x000000020700720c */ /* 0x000fda0003f44070 */
[----:B------:R-:W-:Y:S01]  /*0190*/  @!P2 IMAD.IADD R2, R2, 0x1, -R7 ;  /* 0x000000010202a824 */ /* 0x000fe200078e0a07 */
[----:B------:R-:W-:Y:S02]  /*01a0*/  @!P2 IADD3 R8, PT, PT, R8, 0x1, RZ ;  /* 0x000000010808a810 */ /* 0x000fe40007ffe0ff */
[----:B------:R-:W-:Y:S02]  /*01b0*/  ISETP.NE.AND P2, PT, R3, RZ, PT ;  /* 0x000000ff0300720c */ /* 0x000fe40003f45270 */
[----:B------:R-:W-:Y:S02]  /*01c0*/  ISETP.GE.U32.AND P0, PT, R2, R7, PT ;  /* 0x000000070200720c */ /* 0x000fe40003f06070 */
[----:B------:R-:W-:Y:S01]  /*01d0*/  LOP3.LUT R2, R0, R3, RZ, 0x3c, !PT ;  /* 0x0000000300027212 */ /* 0x000fe200078e3cff */
[----:B------:R-:W2:Y:S03]  /*01e0*/  LDC.64 R6, c[0x0][0x388] ;  /* 0x0000e200ff067b82 */ /* 0x000ea60000000a00 */
[----:B------:R-:W-:-:S07]  /*01f0*/  ISETP.GE.AND P1, PT, R2, RZ, PT ;  /* 0x000000ff0200720c */ /* 0x000fce0003f26270 */
[----:B------:R-:W-:-:S06]  /*0200*/  @P0 VIADD R8, R8, 0x1 ;  /* 0x0000000108080836 */ /* 0x000fcc0000000000 */
[----:B------:R-:W-:Y:S02]  /*0210*/  @!P1 IADD3 R8, PT, PT, -R8, RZ, RZ ;  /* 0x000000ff08089210 */ /* 0x000fe40007ffe1ff */
[----:B------:R-:W-:-:S04]  /*0220*/  @!P2 LOP3.LUT R8, RZ, R3, RZ, 0x33, !PT ;  /* 0x00000003ff08a212 */ /* 0x000fc800078e33ff */
[----:B------:R-:W-:-:S05]  /*0230*/  IADD3 R9, PT, PT, -R8, RZ, RZ ;  /* 0x000000ff08097210 */ /* 0x000fca0007ffe1ff */
[----:B------:R-:W-:Y:S02]  /*0240*/  IMAD R9, R3, R9, R0 ;  /* 0x0000000903097224 */ /* 0x000fe400078e0200 */
[----:B-1----:R-:W-:-:S04]  /*0250*/  IMAD.WIDE R2, R0, 0x4, R4 ;  /* 0x0000000400027825 */ /* 0x002fc800078e0204 */
[----:B--2---:R-:W-:Y:S02]  /*0260*/  IMAD.WIDE R4, R9, 0x4, R6 ;  /* 0x0000000409047825 */ /* 0x004fe400078e0206 */
[----:B0-----:R-:W2:Y:S01]  /*0270*/  LDG.E R2, desc[UR4][R2.64] ;  /* 0x0000000402027981 */ /* 0x001ea2000c1e1900 */
[----:B------:R-:W0:Y:S03]  /*0280*/  LDC.64 R6, c[0x0][0x398] ;  /* 0x0000e600ff067b82 */ /* 0x000e260000000a00 */
[----:B------:R-:W2:Y:S01]  /*0290*/  LDG.E R5, desc[UR4][R4.64] ;  /* 0x0000000404057981 */ /* 0x000ea2000c1e1900 */
[----:B0-----:R-:W-:-:S04]  /*02a0*/  IMAD.WIDE R6, R8, 0x4, R6 ;  /* 0x0000000408067825 */ /* 0x001fc800078e0206 */
[----:B--2---:R-:W-:-:S04]  /*02b0*/  FADD R0, R2, -R5 ;  /* 0x8000000502007221 */ /* 0x004fc80000000000 */
[----:B------:R-:W-:-:S05]  /*02c0*/  FMUL R9, R0, R0 ;  /* 0x0000000000097220 */ /* 0x000fca0000400000 */
[----:B------:R-:W-:Y:S01]  /*02d0*/  REDG.E.ADD.F32.FTZ.RN.STRONG.GPU desc[UR4][R6.64], R9 ;  /* 0x00000009060079a6 */ /* 0x000fe2000c12f304 */
[----:B------:R-:W-:Y:S05]  /*02e0*/  EXIT ;  /* 0x000000000000794d */ /* 0x000fea0003800000 */
.L_x_0:
[----:B------:R-:W-:-:S00]  /*02f0*/  BRA `(.L_x_0) ;  /* 0xfffffffc00fc7947 */ /* 0x000fc0000383ffff */
[----:B------:R-:W-:-:S00]  /*0300*/  NOP ;  /* 0x0000000000007918 */ /* 0x000fc00000000000 */
[----:B------:R-:W-:-:S00]  /*0310*/  NOP ;  /* 0x0000000000007918 */ /* 0x000fc00000000000 */
[----:B------:R-:W-:-:S00]  /*0320*/  NOP ;  /* 0x0000000000007918 */ /* 0x000fc00000000000 */
[----:B------:R-:W-:-:S00]  /*0330*/  NOP ;  /* 0x0000000000007918 */ /* 0x000fc00000000000 */
[----:B------:R-:W-:-:S00]  /*0340*/  NOP ;  /* 0x0000000000007918 */ /* 0x000fc00000000000 */
[----:B------:R-:W-:-:S00]  /*0350*/  NOP ;  /* 0x0000000000007918 */ /* 0x000fc00000000000 */
[----:B------:R-:W-:-:S00]  /*0360*/  NOP ;  /* 0x0000000000007918 */ /* 0x000fc00000000000 */
[----:B------:R-:W-:-:S00]  /*0370*/  NOP ;  /* 0x0000000000007918 */ /* 0x000fc00000000000 */
.L_x_1:


//--------------------- .nv.shared.reserved.0     --------------------------
	.section	.nv.shared.reserved.0,"aw",@nobits
	.weak		__nv_reservedSMEM_offset_0_alias
	.size		__nv_reservedSMEM_offset_0_alias, 0, 64
	.other		__nv_reservedSMEM_offset_0_alias,@"STO_CUDA_RESERVED_SHARED STV_DEFAULT"
__nv_reservedSMEM_offset_0_alias:
	.zero		0
	.zero		64


//--------------------- .nv.constant0._Z8KNN_CUDAPfS_iiS_ --------------------------
	.section	.nv.constant0._Z8KNN_CUDAPfS_iiS_,"a",@progbits
	.sectionflags	@""
	.align	4
.nv.constant0._Z8KNN_CUDAPfS_iiS_:
	.zero		928


//--------------------- SYMBOLS --------------------------

	.type		.nv.reservedSmem.offset0,@object
	.size		.nv.reservedSmem.offset0,0x4
